	.headerflags	@"EF_CUDA_TEXMODE_UNIFIED EF_CUDA_64BIT_ADDRESS EF_CUDA_ACCELERATORS EF_CUDA_SM90 EF_CUDA_VIRTUAL_SM(EF_CUDA_SM90)"
	.elftype	@"ET_EXEC"


//--------------------- .nv.info                  --------------------------
	.section	.nv.info,"",@"SHT_CUDA_INFO"
	.align	4


	//----- nvinfo : EIATTR_REGCOUNT
	.align		4
        /*0000*/ 	.byte	0x04, 0x2f
        /*0002*/ 	.short	(.L_1 - .L_0)
	.align		4
.L_0:
        /*0004*/ 	.word	index@(triton_poi_fused__softmax_add_div_mul_2)
        /*0008*/ 	.word	0x00000010


	//----- nvinfo : EIATTR_MIN_STACK_SIZE
	.align		4
.L_1:
        /*000c*/ 	.byte	0x04, 0x12
        /*000e*/ 	.short	(.L_3 - .L_2)
	.align		4
.L_2:
        /*0010*/ 	.word	index@(triton_poi_fused__softmax_add_div_mul_2)
        /*0014*/ 	.word	0x00000000


	//----- nvinfo : EIATTR_FRAME_SIZE
	.align		4
.L_3:
        /*0018*/ 	.byte	0x04, 0x11
        /*001a*/ 	.short	(.L_5 - .L_4)
	.align		4
.L_4:
        /*001c*/ 	.word	index@(triton_poi_fused__softmax_add_div_mul_2)
        /*0020*/ 	.word	0x00000000


	//----- nvinfo : EIATTR_MIN_STACK_SIZE
	.align		4
.L_5:
        /*0024*/ 	.byte	0x04, 0x12
        /*0026*/ 	.short	(.L_7 - .L_6)
	.align		4
.L_6:
        /*0028*/ 	.word	index@(triton_poi_fused__softmax_add_div_mul_2)
        /*002c*/ 	.word	0x00000000
.L_7:


//--------------------- .nv.info.triton_poi_fused__softmax_add_div_mul_2 --------------------------
	.section	.nv.info.triton_poi_fused__softmax_add_div_mul_2,"",@"SHT_CUDA_INFO"
	.sectionflags	@""
	.align	4


	//----- nvinfo : EIATTR_CUDA_API_VERSION
	.align		4
        /*0000*/ 	.byte	0x04, 0x37
        /*0002*/ 	.short	(.L_9 - .L_8)
.L_8:
        /*0004*/ 	.word	0x0000007c


	//----- nvinfo : EIATTR_KPARAM_INFO
	.align		4
.L_9:
        /*0008*/ 	.byte	0x04, 0x17
        /*000a*/ 	.short	(.L_11 - .L_10)
.L_10:
        /*000c*/ 	.word	0x00000000
        /*0010*/ 	.short	0x0004
        /*0012*/ 	.short	0x0020
        /*0014*/ 	.byte	0x00, 0xf0, 0x11, 0x00


	//----- nvinfo : EIATTR_KPARAM_INFO
	.align		4
.L_11:
        /*0018*/ 	.byte	0x04, 0x17
        /*001a*/ 	.short	(.L_13 - .L_12)
.L_12:
        /*001c*/ 	.word	0x00000000
        /*0020*/ 	.short	0x0003
        /*0022*/ 	.short	0x0018
        /*0024*/ 	.byte	0x00, 0xf4, 0x21, 0x00


	//----- nvinfo : EIATTR_KPARAM_INFO
	.align		4
.L_13:
        /*0028*/ 	.byte	0x04, 0x17
        /*002a*/ 	.short	(.L_15 - .L_14)
.L_14:
        /*002c*/ 	.word	0x00000000
        /*0030*/ 	.short	0x0002
        /*0032*/ 	.short	0x0010
        /*0034*/ 	.byte	0x00, 0xf4, 0x21, 0x00


	//----- nvinfo : EIATTR_KPARAM_INFO
	.align		4
.L_15:
        /*0038*/ 	.byte	0x04, 0x17
        /*003a*/ 	.short	(.L_17 - .L_16)
.L_16:
        /*003c*/ 	.word	0x00000000
        /*0040*/ 	.short	0x0001
        /*0042*/ 	.short	0x0008
        /*0044*/ 	.byte	0x00, 0xf4, 0x21, 0x00


	//----- nvinfo : EIATTR_KPARAM_INFO
	.align		4
.L_17:
        /*0048*/ 	.byte	0x04, 0x17
        /*004a*/ 	.short	(.L_19 - .L_18)
.L_18:
        /*004c*/ 	.word	0x00000000
        /*0050*/ 	.short	0x0000
        /*0052*/ 	.short	0x0000
        /*0054*/ 	.byte	0x00, 0xf4, 0x21, 0x00


	//----- nvinfo : EIATTR_SPARSE_MMA_MASK
	.align		4
.L_19:
        /*0058*/ 	.byte	0x03, 0x50
        /*005a*/ 	.short	0x0000


	//----- nvinfo : EIATTR_MAXREG_COUNT
	.align		4
        /*005c*/ 	.byte	0x03, 0x1b
        /*005e*/ 	.short	0x00ff


	//----- nvinfo : EIATTR_EXIT_INSTR_OFFSETS
	.align		4
        /*0060*/ 	.byte	0x04, 0x1c
        /*0062*/ 	.short	(.L_21 - .L_20)


	//   ....[0]....
.L_20:
        /*0064*/ 	.word	0x00000300


	//   ....[1]....
        /*0068*/ 	.word	0x00000320


	//----- nvinfo : EIATTR_REQNTID
	.align		4
.L_21:
        /*006c*/ 	.byte	0x04, 0x10
        /*006e*/ 	.short	(.L_23 - .L_22)
.L_22:
        /*0070*/ 	.word	0x00000080
        /*0074*/ 	.word	0x00000001
        /*0078*/ 	.word	0x00000001


	//----- nvinfo : EIATTR_CBANK_PARAM_SIZE
	.align		4
.L_23:
        /*007c*/ 	.byte	0x03, 0x19
        /*007e*/ 	.short	0x0024


	//----- nvinfo : EIATTR_PARAM_CBANK
	.align		4
        /*0080*/ 	.byte	0x04, 0x0a
        /*0082*/ 	.short	(.L_25 - .L_24)
	.align		4
.L_24:
        /*0084*/ 	.word	index@(.nv.constant0.triton_poi_fused__softmax_add_div_mul_2)
        /*0088*/ 	.short	0x0210
        /*008a*/ 	.short	0x0024


	//----- nvinfo : EIATTR_SW_WAR
	.align		4
.L_25:
        /*008c*/ 	.byte	0x04, 0x36
        /*008e*/ 	.short	(.L_27 - .L_26)
.L_26:
        /*0090*/ 	.word	0x00000008
.L_27:


//--------------------- .nv.callgraph             --------------------------
	.section	.nv.callgraph,"",@"SHT_CUDA_CALLGRAPH"
	.align	4
	.sectionentsize	8
	.align		4
        /*0000*/ 	.word	0x00000000
	.align		4
        /*0004*/ 	.word	0xffffffff
	.align		4
        /*0008*/ 	.word	0x00000000
	.align		4
        /*000c*/ 	.word	0xfffffffe
	.align		4
        /*0010*/ 	.word	0x00000000
	.align		4
        /*0014*/ 	.word	0xfffffffd
	.align		4
        /*0018*/ 	.word	0x00000000
	.align		4
        /*001c*/ 	.word	0xfffffffc


//--------------------- .text.triton_poi_fused__softmax_add_div_mul_2 --------------------------
	.section	.text.triton_poi_fused__softmax_add_div_mul_2,"ax",@progbits
	.align	128
        .global         triton_poi_fused__softmax_add_div_mul_2
        .type           triton_poi_fused__softmax_add_div_mul_2,@function
        .size           triton_poi_fused__softmax_add_div_mul_2,(.L_x_1 - triton_poi_fused__softmax_add_div_mul_2)
        .other          triton_poi_fused__softmax_add_div_mul_2,@"STO_CUDA_ENTRY STV_DEFAULT"
triton_poi_fused__softmax_add_div_mul_2:
.text.triton_poi_fused__softmax_add_div_mul_2:
[----:B------:R-:W0:Y:S02]  /*0000*/  LDC R1, c[0x0][0x28] ;  /* 0x00000a00ff017b82 */ /* 0x000e240000000800 */
[----:B------:R-:W1:Y:S01]  /*0010*/  S2R R0, SR_TID.X ;  /* 0x0000000000007919 */ /* 0x000e620000002100 */
[----:B------:R-:W2:Y:S01]  /*0020*/  LDC.64 R4, c[0x0][0x210] ;  /* 0x00008400ff047b82 */ /* 0x000ea20000000a00 */
[----:B------:R-:W-:Y:S01]  /*0030*/  HFMA2.MMA R13, -RZ, RZ, 0, 0 ;  /* 0x00000000ff0d7435 */ /* 0x000fe200000001ff */
[----:B------:R-:W-:Y:S01]  /*0040*/  ULDC.64 UR4, c[0x0][0x208] ;  /* 0x0000820000047ab9 */ /* 0x000fe20000000a00 */
[----:B------:R-:W3:Y:S05]  /*0050*/  S2R R9, SR_CTAID.X ;  /* 0x0000000000097919 */ /* 0x000eea0000002500 */
[----:B------:R-:W4:Y:S01]  /*0060*/  LDC.64 R6, c[0x0][0x218] ;  /* 0x00008600ff067b82 */ /* 0x000f220000000a00 */
[----:B-1----:R-:W-:-:S02]  /*0070*/  LOP3.LUT R0, R0, 0x7f, RZ, 0xc0, !PT ;  /* 0x0000007f00007812 */ /* 0x002fc400078ec0ff */
[----:B---3--:R-:W-:Y:S02]  /*0080*/  SHF.R.S32.HI R2, RZ, 0x18, R9 ;  /* 0x00000018ff027819 */ /* 0x008fe40000011409 */
[----:B------:R-:W-:Y:S02]  /*0090*/  LEA R9, R9, R0, 0x7 ;  /* 0x0000000009097211 */ /* 0x000fe400078e38ff */
[----:B------:R-:W-:Y:S02]  /*00a0*/  SGXT R0, R2, 0x1 ;  /* 0x000000010200781a */ /* 0x000fe40000000200 */
[----:B------:R-:W1:Y:S01]  /*00b0*/  LDC.64 R2, c[0x0][0x220] ;  /* 0x00008800ff027b82 */ /* 0x000e620000000a00 */
[C---:B------:R-:W-:Y:S01]  /*00c0*/  ISETP.GE.AND P3, PT, R9.reuse, 0x100, PT ;  /* 0x000001000900780c */ /* 0x040fe20003f66270 */
[----:B--2---:R-:W-:Y:S01]  /*00d0*/  IMAD.WIDE R4, R9, 0x4, R4 ;  /* 0x0000000409047825 */ /* 0x004fe200078e0204 */
[CC--:B------:R-:W-:Y:S02]  /*00e0*/  LEA.HI R10, R0.reuse, R9.reuse, RZ, 0x4 ;  /* 0x00000009000a7211 */ /* 0x0c0fe400078f20ff */
[----:B------:R-:W-:-:S02]  /*00f0*/  LEA.HI R8, R0, R9, RZ, 0x6 ;  /* 0x0000000900087211 */ /* 0x000fc400078f30ff */
[----:B------:R-:W-:Y:S02]  /*0100*/  LOP3.LUT R10, R10, 0xfffffff0, RZ, 0xc0, !PT ;  /* 0xfffffff00a0a7812 */ /* 0x000fe400078ec0ff */
[----:B------:R-:W-:Y:S02]  /*0110*/  SHF.R.S32.HI R8, RZ, 0x6, R8 ;  /* 0x00000006ff087819 */ /* 0x000fe40000011408 */
[----:B------:R-:W-:Y:S02]  /*0120*/  IADD3 R11, R9, -R10, RZ ;  /* 0x8000000a090b7210 */ /* 0x000fe40007ffe0ff */
[----:B------:R-:W-:-:S03]  /*0130*/  LEA.HI R0, R0, R9, RZ, 0x2 ;  /* 0x0000000900007211 */ /* 0x000fc600078f10ff */
[----:B------:R-:W-:Y:S02]  /*0140*/  IMAD R11, R8, 0x10, R11 ;  /* 0x00000010080b7824 */ /* 0x000fe400078e020b */
[----:B------:R-:W2:Y:S02]  /*0150*/  LDC.64 R8, c[0x0][0x228] ;  /* 0x00008a00ff087b82 */ /* 0x000ea40000000a00 */
[----:B----4-:R-:W-:Y:S01]  /*0160*/  IMAD.WIDE R6, R11, 0x4, R6 ;  /* 0x000000040b067825 */ /* 0x010fe200078e0206 */
[----:B------:R-:W-:-:S03]  /*0170*/  SHF.R.S32.HI R11, RZ, 0x2, R0 ;  /* 0x00000002ff0b7819 */ /* 0x000fc60000011400 */
[----:B------:R-:W-:Y:S01]  /*0180*/  IMAD.MOV.U32 R0, RZ, RZ, RZ ;  /* 0x000000ffff007224 */ /* 0x000fe200078e00ff */
[----:B------:R-:W-:Y:S01]  /*0190*/  MOV R10, RZ ;  /* 0x000000ff000a7202 */ /* 0x000fe20000000f00 */
[C---:B-1----:R-:W-:Y:S01]  /*01a0*/  IMAD.WIDE R2, R11.reuse, 0x4, R2 ;  /* 0x000000040b027825 */ /* 0x042fe200078e0202 */
[----:B------:R-:W3:Y:S04]  /*01b0*/  @!P3 LDG.E.EL R13, desc[UR4][R6.64] ;  /* 0x00000004060db981 */ /* 0x000ee8000c2e1900 */
[----:B------:R-:W3:Y:S04]  /*01c0*/  @!P3 LDG.E R0, desc[UR4][R4.64] ;  /* 0x000000040400b981 */ /* 0x000ee8000c1e1900 */
[----:B------:R-:W4:Y:S01]  /*01d0*/  @!P3 LDG.E.EL R10, desc[UR4][R2.64] ;  /* 0x00000004020ab981 */ /* 0x000f22000c2e1900 */
[----:B--2---:R-:W-:-:S04]  /*01e0*/  IMAD.WIDE R8, R11, 0x4, R8 ;  /* 0x000000040b087825 */ /* 0x004fc800078e0208 */
[----:B------:R-:W-:-:S06]  /*01f0*/  IMAD.MOV.U32 R11, RZ, RZ, RZ ;  /* 0x000000ffff0b7224 */ /* 0x000fcc00078e00ff */
[----:B------:R-:W2:Y:S01]  /*0200*/  @!P3 LDG.E.EL R11, desc[UR4][R8.64] ;  /* 0x00000004080bb981 */ /* 0x000ea2000c2e1900 */
[----:B---3--:R-:W-:-:S04]  /*0210*/  FFMA R13, R13, -1.00000000000000000000e+09, R0 ;  /* 0xce6e6b280d0d7823 */ /* 0x008fc80000000000 */
[----:B----4-:R-:W-:-:S04]  /*0220*/  FADD R10, R13, -R10 ;  /* 0x8000000a0d0a7221 */ /* 0x010fc80000000000 */
[----:B------:R-:W-:-:S05]  /*0230*/  FMUL R10, R10, 1.4426950216293334961 ;  /* 0x3fb8aa3b0a0a7820 */ /* 0x000fca0000400000 */
[----:B------:R-:W-:Y:S02]  /*0240*/  FSETP.GEU.AND P1, PT, R10, -126, PT ;  /* 0xc2fc00000a00780b */ /* 0x000fe40003f2e000 */
[C---:B--2---:R-:W-:Y:S02]  /*0250*/  FSETP.GT.AND P0, PT, |R11|.reuse, 8.50705917302346158658e+37, PT ;  /* 0x7e8000000b00780b */ /* 0x044fe40003f04200 */
[----:B------:R-:W-:-:S09]  /*0260*/  FSETP.GEU.AND P2, PT, |R11|, 1.175494350822287508e-38, PT ;  /* 0x008000000b00780b */ /* 0x000fd20003f4e200 */
[----:B------:R-:W-:-:S04]  /*0270*/  @!P1 FMUL R10, R10, 0.5 ;  /* 0x3f0000000a0a9820 */ /* 0x000fc80000400000 */
[----:B------:R-:W1:Y:S01]  /*0280*/  MUFU.EX2 R0, R10 ;  /* 0x0000000a00007308 */ /* 0x000e620000000800 */
[----:B------:R-:W-:-:S04]  /*0290*/  @P0 FMUL R11, R11, 0.25 ;  /* 0x3e8000000b0b0820 */ /* 0x000fc80000400000 */
[----:B------:R-:W-:-:S04]  /*02a0*/  @!P2 FMUL R11, R11, 16777216 ;  /* 0x4b8000000b0ba820 */ /* 0x000fc80000400000 */
[----:B------:R-:W2:Y:S01]  /*02b0*/  MUFU.RCP R3, R11 ;  /* 0x0000000b00037308 */ /* 0x000ea20000001000 */
[----:B-1----:R-:W-:-:S04]  /*02c0*/  @!P1 FMUL R0, R0, R0 ;  /* 0x0000000000009220 */ /* 0x002fc80000400000 */
[----:B------:R-:W-:-:S04]  /*02d0*/  @P0 FMUL R0, R0, 0.25 ;  /* 0x3e80000000000820 */ /* 0x000fc80000400000 */
[----:B------:R-:W-:-:S04]  /*02e0*/  @!P2 FMUL R0, R0, 16777216 ;  /* 0x4b8000000000a820 */ /* 0x000fc80000400000 */
[----:B--2---:R-:W-:Y:S01]  /*02f0*/  FMUL R3, R3, R0 ;  /* 0x0000000003037220 */ /* 0x004fe20000400000 */
[----:B------:R-:W-:Y:S06]  /*0300*/  @P3 EXIT ;  /* 0x000000000000394d */ /* 0x000fec0003800000 */
[----:B------:R-:W-:Y:S01]  /*0310*/  STG.E desc[UR4][R4.64], R3 ;  /* 0x0000000304007986 */ /* 0x000fe2000c101904 */
[----:B------:R-:W-:Y:S05]  /*0320*/  EXIT ;  /* 0x000000000000794d */ /* 0x000fea0003800000 */
.L_x_0:
[----:B------:R-:W-:-:S00]  /*0330*/  BRA `(.L_x_0) ;  /* 0xfffffffc00fc7947 */ /* 0x000fc0000383ffff */
[----:B------:R-:W-:-:S00]  /*0340*/  NOP ;  /* 0x0000000000007918 */ /* 0x000fc00000000000 */
        /* <DEDUP_REMOVED lines=11> */
.L_x_1:


//--------------------- .nv.constant0.triton_poi_fused__softmax_add_div_mul_2 --------------------------
	.section	.nv.constant0.triton_poi_fused__softmax_add_div_mul_2,"a",@progbits
	.sectionflags	@""
	.align	4
.nv.constant0.triton_poi_fused__softmax_add_div_mul_2:
	.zero		564
